//
// Generated by NVIDIA NVVM Compiler
//
// Compiler Build ID: CL-36424714
// Cuda compilation tools, release 13.0, V13.0.88
// Based on NVVM 20.0.0
//

.version 9.0
.target sm_100
.address_size 64

	// .globl	_Z10vectorRootPKfPfm

.visible .entry _Z10vectorRootPKfPfm(
	.param .u64 .ptr .align 1 _Z10vectorRootPKfPfm_param_0,
	.param .u64 .ptr .align 1 _Z10vectorRootPKfPfm_param_1,
	.param .u64 _Z10vectorRootPKfPfm_param_2
)
{
	.reg .pred 	%p<2>;
	.reg .b32 	%r<5>;
	.reg .b32 	%f<3>;
	.reg .b64 	%rd<10>;

	ld.param.u64 	%rd2, [_Z10vectorRootPKfPfm_param_0];
	ld.param.u64 	%rd3, [_Z10vectorRootPKfPfm_param_1];
	ld.param.u64 	%rd4, [_Z10vectorRootPKfPfm_param_2];
	mov.u32 	%r1, %ntid.x;
	mov.u32 	%r2, %ctaid.x;
	mov.u32 	%r3, %tid.x;
	mad.lo.s32 	%r4, %r1, %r2, %r3;
	cvt.u64.u32 	%rd1, %r4;
	setp.le.u64 	%p1, %rd4, %rd1;
	@%p1 bra 	$L__BB0_2;
	cvta.to.global.u64 	%rd5, %rd2;
	cvta.to.global.u64 	%rd6, %rd3;
	shl.b64 	%rd7, %rd1, 2;
	add.s64 	%rd8, %rd5, %rd7;
	ld.global.f32 	%f1, [%rd8];
	sqrt.rn.f32 	%f2, %f1;
	add.s64 	%rd9, %rd6, %rd7;
	st.global.f32 	[%rd9], %f2;
$L__BB0_2:
	ret;

}


// ===== COMPILED SASS (sm_100) =====

	.target	sm_100

	.elftype	@"ET_EXEC"


//--------------------- .note.nv.tkinfo           --------------------------
	.section	.note.nv.tkinfo,"",@"SHT_NOTE"
	.sectionflags	@"SHF_NOTE_NV_TKINFO"
	.tkinfo
        /*0018*/ 	.word	0x00000002
        /*0030*/ 	.string	""
        /*0030*/ 	.string	"ptxas"
        /*0030*/ 	.string	"Cuda compilation tools, release 13.0, V13.0.88"
        /*0030*/ 	.string	"Build cuda_13.0.r13.0/compiler.36424714_0"
        /*0030*/ 	.string	"-arch sm_100 -m 64 "



//--------------------- .note.nv.cuinfo           --------------------------
	.section	.note.nv.cuinfo,"",@"SHT_NOTE"
	.sectionflags	@"SHF_NOTE_NV_CUINFO"
        /*0018*/ 	.short	0x0002
        /*001a*/ 	.short	0x0064
        /*001c*/ 	.short	0x0082
	.zero		2


//--------------------- .nv.info                  --------------------------
	.section	.nv.info,"",@"SHT_CUDA_INFO"
	.align	4


	//----- nvinfo : EIATTR_REGCOUNT
	.align		4
        /*0000*/ 	.byte	0x04, 0x2f
        /*0002*/ 	.short	(.L_1 - .L_0)
	.align		4
.L_0:
        /*0004*/ 	.word	index@(_Z10vectorRootPKfPfm)
        /*0008*/ 	.word	0x0000000c


	//----- nvinfo : EIATTR_FRAME_SIZE
	.align		4
.L_1:
        /*000c*/ 	.byte	0x04, 0x11
        /*000e*/ 	.short	(.L_3 - .L_2)
	.align		4
.L_2:
        /*0010*/ 	.word	index@($__internal_0_$__cuda_sm20_sqrt_rn_f32_slowpath)
        /*0014*/ 	.word	0x00000000


	//----- nvinfo : EIATTR_FRAME_SIZE
	.align		4
.L_3:
        /*0018*/ 	.byte	0x04, 0x11
        /*001a*/ 	.short	(.L_5 - .L_4)
	.align		4
.L_4:
        /*001c*/ 	.word	index@(_Z10vectorRootPKfPfm)
        /*0020*/ 	.word	0x00000000


	//----- nvinfo : EIATTR_MIN_STACK_SIZE
	.align		4
.L_5:
        /*0024*/ 	.byte	0x04, 0x12
        /*0026*/ 	.short	(.L_7 - .L_6)
	.align		4
.L_6:
        /*0028*/ 	.word	index@(_Z10vectorRootPKfPfm)
        /*002c*/ 	.word	0x00000000
.L_7:


//--------------------- .nv.compat                --------------------------
	.section	.nv.compat,"",@"SHT_CUDA_COMPAT_INFO"
	.align	4
        /*0000*/ 	.byte	0x02, 0x09, 0x00, 0x00, 0x02, 0x02, 0x01, 0x00, 0x02, 0x05, 0x05, 0x00, 0x03, 0x07, 0x01, 0x01
        /*0010*/ 	.byte	0x02, 0x03, 0x00, 0x00, 0x02, 0x06, 0x01, 0x00, 0x04, 0x0b, 0x08, 0x00, 0x01, 0x00, 0x00, 0x00
        /*0020*/ 	.byte	0x00, 0x00, 0x00, 0x00


//--------------------- .nv.info._Z10vectorRootPKfPfm --------------------------
	.section	.nv.info._Z10vectorRootPKfPfm,"",@"SHT_CUDA_INFO"
	.sectionflags	@""
	.align	4


	//----- nvinfo : EIATTR_CUDA_API_VERSION
	.align		4
        /*0000*/ 	.byte	0x04, 0x37
        /*0002*/ 	.short	(.L_9 - .L_8)
.L_8:
        /*0004*/ 	.word	0x00000082


	//----- nvinfo : EIATTR_KPARAM_INFO
	.align		4
.L_9:
        /*0008*/ 	.byte	0x04, 0x17
        /*000a*/ 	.short	(.L_11 - .L_10)
.L_10:
        /*000c*/ 	.word	0x00000000
        /*0010*/ 	.short	0x0002
        /*0012*/ 	.short	0x0010
        /*0014*/ 	.byte	0x00, 0xf0, 0x21, 0x00


	//----- nvinfo : EIATTR_KPARAM_INFO
	.align		4
.L_11:
        /*0018*/ 	.byte	0x04, 0x17
        /*001a*/ 	.short	(.L_13 - .L_12)
.L_12:
        /*001c*/ 	.word	0x00000000
        /*0020*/ 	.short	0x0001
        /*0022*/ 	.short	0x0008
        /*0024*/ 	.byte	0x00, 0xf5, 0x21, 0x00


	//----- nvinfo : EIATTR_KPARAM_INFO
	.align		4
.L_13:
        /*0028*/ 	.byte	0x04, 0x17
        /*002a*/ 	.short	(.L_15 - .L_14)
.L_14:
        /*002c*/ 	.word	0x00000000
        /*0030*/ 	.short	0x0000
        /*0032*/ 	.short	0x0000
        /*0034*/ 	.byte	0x00, 0xf5, 0x21, 0x00


	//----- nvinfo : EIATTR_SPARSE_MMA_MASK
	.align		4
.L_15:
        /*0038*/ 	.byte	0x03, 0x50
        /*003a*/ 	.short	0x0000


	//----- nvinfo : EIATTR_MAXREG_COUNT
	.align		4
        /*003c*/ 	.byte	0x03, 0x1b
        /*003e*/ 	.short	0x00ff


	//----- nvinfo : EIATTR_MERCURY_ISA_VERSION
	.align		4
        /*0040*/ 	.byte	0x03, 0x5f
        /*0042*/ 	.short	0x0101


	//----- nvinfo : EIATTR_VRC_CTA_INIT_COUNT
	.align		4
        /*0044*/ 	.byte	0x02, 0x4a
	.zero		1
	.zero		1


	//----- nvinfo : EIATTR_EXIT_INSTR_OFFSETS
	.align		4
        /*0048*/ 	.byte	0x04, 0x1c
        /*004a*/ 	.short	(.L_17 - .L_16)


	//   ....[0]....
.L_16:
        /*004c*/ 	.word	0x00000080


	//   ....[1]....
        /*0050*/ 	.word	0x00000210


	//----- nvinfo : EIATTR_CRS_STACK_SIZE
	.align		4
.L_17:
        /*0054*/ 	.byte	0x04, 0x1e
        /*0056*/ 	.short	(.L_19 - .L_18)
.L_18:
        /*0058*/ 	.word	0x00000000


	//----- nvinfo : EIATTR_CBANK_PARAM_SIZE
	.align		4
.L_19:
        /*005c*/ 	.byte	0x03, 0x19
        /*005e*/ 	.short	0x0018


	//----- nvinfo : EIATTR_PARAM_CBANK
	.align		4
        /*0060*/ 	.byte	0x04, 0x0a
        /*0062*/ 	.short	(.L_21 - .L_20)
	.align		4
.L_20:
        /*0064*/ 	.word	index@(.nv.constant0._Z10vectorRootPKfPfm)
        /*0068*/ 	.short	0x0380
        /*006a*/ 	.short	0x0018


	//----- nvinfo : EIATTR_SW_WAR
	.align		4
.L_21:
        /*006c*/ 	.byte	0x04, 0x36
        /*006e*/ 	.short	(.L_23 - .L_22)
.L_22:
        /*0070*/ 	.word	0x00000008
.L_23:


//--------------------- .nv.callgraph             --------------------------
	.section	.nv.callgraph,"",@"SHT_CUDA_CALLGRAPH"
	.align	4
	.sectionentsize	8
	.align		4
        /*0000*/ 	.word	0x00000000
	.align		4
        /*0004*/ 	.word	0xffffffff
	.align		4
        /*0008*/ 	.word	0x00000000
	.align		4
        /*000c*/ 	.word	0xfffffffe
	.align		4
        /*0010*/ 	.word	0x00000000
	.align		4
        /*0014*/ 	.word	0xfffffffd
	.align		4
        /*0018*/ 	.word	0x00000000
	.align		4
        /*001c*/ 	.word	0xfffffffc


//--------------------- .text._Z10vectorRootPKfPfm --------------------------
	.section	.text._Z10vectorRootPKfPfm,"ax",@progbits
	.align	128
        .global         _Z10vectorRootPKfPfm
        .type           _Z10vectorRootPKfPfm,@function
        .size           _Z10vectorRootPKfPfm,(.L_x_5 - _Z10vectorRootPKfPfm)
        .other          _Z10vectorRootPKfPfm,@"STO_CUDA_ENTRY STV_DEFAULT"
_Z10vectorRootPKfPfm:
.text._Z10vectorRootPKfPfm:
[----:B------:R-:W-:Y:S01]  /*0000*/  LDC R1, c[0x0][0x37c] ;  /* 0x0000df00ff017b82 */ /* 0x000fe20000000800 */
[----:B------:R-:W0:Y:S01]  /*0010*/  S2R R0, SR_CTAID.X ;  /* 0x0000000000007919 */ /* 0x000e220000002500 */
[----:B------:R-:W0:Y:S01]  /*0020*/  LDCU UR4, c[0x0][0x360] ;  /* 0x00006c00ff0477ac */ /* 0x000e220008000800 */
[----:B------:R-:W0:Y:S01]  /*0030*/  S2R R3, SR_TID.X ;  /* 0x0000000000037919 */ /* 0x000e220000002100 */
[----:B------:R-:W1:Y:S01]  /*0040*/  LDCU.64 UR6, c[0x0][0x390] ;  /* 0x00007200ff0677ac */ /* 0x000e620008000a00 */
[----:B0-----:R-:W-:-:S05]  /*0050*/  IMAD R0, R0, UR4, R3 ;  /* 0x0000000400007c24 */ /* 0x001fca000f8e0203 */
[----:B-1----:R-:W-:-:S04]  /*0060*/  ISETP.GE.U32.AND P0, PT, R0, UR6, PT ;  /* 0x0000000600007c0c */ /* 0x002fc8000bf06070 */
[----:B------:R-:W-:-:S13]  /*0070*/  ISETP.GE.U32.AND.EX P0, PT, RZ, UR7, PT, P0 ;  /* 0x00000007ff007c0c */ /* 0x000fda000bf06100 */
[----:B------:R-:W-:Y:S05]  /*0080*/  @P0 EXIT ;  /* 0x000000000000094d */ /* 0x000fea0003800000 */
[----:B------:R-:W0:Y:S01]  /*0090*/  LDCU.64 UR6, c[0x0][0x380] ;  /* 0x00007000ff0677ac */ /* 0x000e220008000a00 */
[----:B------:R-:W-:Y:S01]  /*00a0*/  IMAD.SHL.U32 R7, R0, 0x4, RZ ;  /* 0x0000000400077824 */ /* 0x000fe200078e00ff */
[----:B------:R-:W-:Y:S01]  /*00b0*/  SHF.R.U32.HI R8, RZ, 0x1e, R0 ;  /* 0x0000001eff087819 */ /* 0x000fe20000011600 */
[----:B------:R-:W1:Y:S03]  /*00c0*/  LDCU.64 UR4, c[0x0][0x358] ;  /* 0x00006b00ff0477ac */ /* 0x000e660008000a00 */
[----:B0-----:R-:W-:-:S04]  /*00d0*/  IADD3 R2, P0, PT, R7, UR6, RZ ;  /* 0x0000000607027c10 */ /* 0x001fc8000ff1e0ff */
[----:B------:R-:W-:-:S05]  /*00e0*/  IADD3.X R3, PT, PT, R8, UR7, RZ, P0, !PT ;  /* 0x0000000708037c10 */ /* 0x000fca00087fe4ff */
[----:B-1----:R-:W2:Y:S01]  /*00f0*/  LDG.E R0, desc[UR4][R2.64] ;  /* 0x0000000402007981 */ /* 0x002ea2000c1e1900 */
[----:B------:R-:W-:Y:S01]  /*0100*/  BSSY.RECONVERGENT B0, `(.L_x_0) ;  /* 0x000000c000007945 */ /* 0x000fe20003800200 */
[----:B--2---:R-:W-:Y:S01]  /*0110*/  VIADD R4, R0, 0xf3000000 ;  /* 0xf300000000047836 */ /* 0x004fe20000000000 */
[----:B------:R0:W1:Y:S04]  /*0120*/  MUFU.RSQ R5, R0 ;  /* 0x0000000000057308 */ /* 0x0000680000001400 */
[----:B------:R-:W-:-:S13]  /*0130*/  ISETP.GT.U32.AND P0, PT, R4, 0x727fffff, PT ;  /* 0x727fffff0400780c */ /* 0x000fda0003f04070 */
[----:B01----:R-:W-:Y:S05]  /*0140*/  @!P0 BRA `(.L_x_1) ;  /* 0x00000000000c8947 */ /* 0x003fea0003800000 */
[----:B------:R-:W-:-:S07]  /*0150*/  MOV R9, 0x170 ;  /* 0x0000017000097802 */ /* 0x000fce0000000f00 */
[----:B------:R-:W-:Y:S05]  /*0160*/  CALL.REL.NOINC `($__internal_0_$__cuda_sm20_sqrt_rn_f32_slowpath) ;  /* 0x00000000002c7944 */ /* 0x000fea0003c00000 */
[----:B------:R-:W-:Y:S05]  /*0170*/  BRA `(.L_x_2) ;  /* 0x0000000000107947 */ /* 0x000fea0003800000 */
.L_x_1:
[----:B------:R-:W-:Y:S01]  /*0180*/  FMUL.FTZ R3, R0, R5 ;  /* 0x0000000500037220 */ /* 0x000fe20000410000 */
[----:B------:R-:W-:-:S03]  /*0190*/  FMUL.FTZ R5, R5, 0.5 ;  /* 0x3f00000005057820 */ /* 0x000fc60000410000 */
[----:B------:R-:W-:-:S04]  /*01a0*/  FFMA R0, -R3, R3, R0 ;  /* 0x0000000303007223 */ /* 0x000fc80000000100 */
[----:B------:R-:W-:-:S07]  /*01b0*/  FFMA R5, R0, R5, R3 ;  /* 0x0000000500057223 */ /* 0x000fce0000000003 */
.L_x_2:
[----:B------:R-:W-:Y:S05]  /*01c0*/  BSYNC.RECONVERGENT B0 ;  /* 0x0000000000007941 */ /* 0x000fea0003800200 */
.L_x_0:
[----:B------:R-:W0:Y:S02]  /*01d0*/  LDCU.64 UR6, c[0x0][0x388] ;  /* 0x00007100ff0677ac */ /* 0x000e240008000a00 */
[----:B0-----:R-:W-:-:S04]  /*01e0*/  IADD3 R2, P0, PT, R7, UR6, RZ ;  /* 0x0000000607027c10 */ /* 0x001fc8000ff1e0ff */
[----:B------:R-:W-:-:S05]  /*01f0*/  IADD3.X R3, PT, PT, R8, UR7, RZ, P0, !PT ;  /* 0x0000000708037c10 */ /* 0x000fca00087fe4ff */
[----:B------:R-:W-:Y:S01]  /*0200*/  STG.E desc[UR4][R2.64], R5 ;  /* 0x0000000502007986 */ /* 0x000fe2000c101904 */
[----:B------:R-:W-:Y:S05]  /*0210*/  EXIT ;  /* 0x000000000000794d */ /* 0x000fea0003800000 */
        .weak           $__internal_0_$__cuda_sm20_sqrt_rn_f32_slowpath
        .type           $__internal_0_$__cuda_sm20_sqrt_rn_f32_slowpath,@function
        .size           $__internal_0_$__cuda_sm20_sqrt_rn_f32_slowpath,(.L_x_5 - $__internal_0_$__cuda_sm20_sqrt_rn_f32_slowpath)
$__internal_0_$__cuda_sm20_sqrt_rn_f32_slowpath:
[----:B------:R-:W-:-:S13]  /*0220*/  LOP3.LUT P0, RZ, R0, 0x7fffffff, RZ, 0xc0, !PT ;  /* 0x7fffffff00ff7812 */ /* 0x000fda000780c0ff */
[----:B------:R-:W-:Y:S01]  /*0230*/  @!P0 MOV R2, R0 ;  /* 0x0000000000028202 */ /* 0x000fe20000000f00 */
[----:B------:R-:W-:Y:S06]  /*0240*/  @!P0 BRA `(.L_x_3) ;  /* 0x0000000000408947 */ /* 0x000fec0003800000 */
[----:B------:R-:W-:-:S13]  /*0250*/  FSETP.GEU.FTZ.AND P0, PT, R0, RZ, PT ;  /* 0x000000ff0000720b */ /* 0x000fda0003f1e000 */
[----:B------:R-:W-:Y:S01]  /*0260*/  @!P0 IMAD.MOV.U32 R2, RZ, RZ, 0x7fffffff ;  /* 0x7fffffffff028424 */ /* 0x000fe200078e00ff */
[----:B------:R-:W-:Y:S06]  /*0270*/  @!P0 BRA `(.L_x_3) ;  /* 0x0000000000348947 */ /* 0x000fec0003800000 */
[----:B------:R-:W-:-:S13]  /*0280*/  FSETP.GTU.FTZ.AND P0, PT, |R0|, +INF , PT ;  /* 0x7f8000000000780b */ /* 0x000fda0003f1c200 */
[----:B------:R-:W-:Y:S01]  /*0290*/  @P0 FADD.FTZ R2, R0, 1 ;  /* 0x3f80000000020421 */ /* 0x000fe20000010000 */
[----:B------:R-:W-:Y:S06]  /*02a0*/  @P0 BRA `(.L_x_3) ;  /* 0x0000000000280947 */ /* 0x000fec0003800000 */
[----:B------:R-:W-:-:S13]  /*02b0*/  FSETP.NEU.FTZ.AND P0, PT, |R0|, +INF , PT ;  /* 0x7f8000000000780b */ /* 0x000fda0003f1d200 */
[----:B------:R-:W-:-:S04]  /*02c0*/  @P0 FFMA R3, R0, 1.84467440737095516160e+19, RZ ;  /* 0x5f80000000030823 */ /* 0x000fc800000000ff */
[----:B------:R-:W0:Y:S02]  /*02d0*/  @P0 MUFU.RSQ R2, R3 ;  /* 0x0000000300020308 */ /* 0x000e240000001400 */
[----:B0-----:R-:W-:Y:S01]  /*02e0*/  @P0 FMUL.FTZ R4, R3, R2 ;  /* 0x0000000203040220 */ /* 0x001fe20000410000 */
[----:B------:R-:W-:Y:S01]  /*02f0*/  @P0 FMUL.FTZ R6, R2, 0.5 ;  /* 0x3f00000002060820 */ /* 0x000fe20000410000 */
[----:B------:R-:W-:Y:S02]  /*0300*/  @!P0 MOV R2, R0 ;  /* 0x0000000000028202 */ /* 0x000fe40000000f00 */
[----:B------:R-:W-:-:S04]  /*0310*/  @P0 FADD.FTZ R5, -R4, -RZ ;  /* 0x800000ff04050221 */ /* 0x000fc80000010100 */
[----:B------:R-:W-:-:S04]  /*0320*/  @P0 FFMA R5, R4, R5, R3 ;  /* 0x0000000504050223 */ /* 0x000fc80000000003 */
[----:B------:R-:W-:-:S04]  /*0330*/  @P0 FFMA R5, R5, R6, R4 ;  /* 0x0000000605050223 */ /* 0x000fc80000000004 */
[----:B------:R-:W-:-:S07]  /*0340*/  @P0 FMUL.FTZ R2, R5, 2.3283064365386962891e-10 ;  /* 0x2f80000005020820 */ /* 0x000fce0000410000 */
.L_x_3:
[----:B------:R-:W-:Y:S02]  /*0350*/  HFMA2 R3, -RZ, RZ, 0, 0 ;  /* 0x00000000ff037431 */ /* 0x000fe400000001ff */
[----:B------:R-:W-:Y:S01]  /*0360*/  IMAD.MOV.U32 R5, RZ, RZ, R2 ;  /* 0x000000ffff057224 */ /* 0x000fe200078e0002 */
[----:B------:R-:W-:-:S04]  /*0370*/  MOV R2, R9 ;  /* 0x0000000900027202 */ /* 0x000fc80000000f00 */
[----:B------:R-:W-:Y:S05]  /*0380*/  RET.REL.NODEC R2 `(_Z10vectorRootPKfPfm) ;  /* 0xfffffffc021c7950 */ /* 0x000fea0003c3ffff */
.L_x_4:
[----:B------:R-:W-:-:S00]  /*0390*/  BRA `(.L_x_4) ;  /* 0xfffffffc00fc7947 */ /* 0x000fc0000383ffff */
[----:B------:R-:W-:-:S00]  /*03a0*/  NOP ;  /* 0x0000000000007918 */ /* 0x000fc00000000000 */
        /* <DEDUP_REMOVED lines=13> */
.L_x_5:


//--------------------- .nv.shared.reserved.0     --------------------------
	.section	.nv.shared.reserved.0,"aw",@nobits
	.weak		__nv_reservedSMEM_offset_0_alias
	.size		__nv_reservedSMEM_offset_0_alias, 0, 64
	.other		__nv_reservedSMEM_offset_0_alias,@"STO_CUDA_RESERVED_SHARED STV_DEFAULT"
__nv_reservedSMEM_offset_0_alias:
	.zero		0
	.zero		64


//--------------------- .nv.constant0._Z10vectorRootPKfPfm --------------------------
	.section	.nv.constant0._Z10vectorRootPKfPfm,"a",@progbits
	.sectionflags	@""
	.align	4
.nv.constant0._Z10vectorRootPKfPfm:
	.zero		920


//--------------------- SYMBOLS --------------------------

	.type		.nv.reservedSmem.offset0,@object
	.size		.nv.reservedSmem.offset0,0x4
